	.headerflags	@"EF_CUDA_TEXMODE_UNIFIED EF_CUDA_64BIT_ADDRESS EF_CUDA_ACCELERATORS EF_CUDA_SM90 EF_CUDA_VIRTUAL_SM(EF_CUDA_SM90)"
	.elftype	@"ET_EXEC"


//--------------------- .nv.info                  --------------------------
	.section	.nv.info,"",@"SHT_CUDA_INFO"
	.align	4


	//----- nvinfo : EIATTR_REGCOUNT
	.align		4
        /*0000*/ 	.byte	0x04, 0x2f
        /*0002*/ 	.short	(.L_3 - .L_2)
	.align		4
.L_2:
        /*0004*/ 	.word	index@(triton_poi_fused__native_batch_norm_legit_no_training_relu_7)
        /*0008*/ 	.word	0x00000020


	//----- nvinfo : EIATTR_MIN_STACK_SIZE
	.align		4
.L_3:
        /*000c*/ 	.byte	0x04, 0x12
        /*000e*/ 	.short	(.L_5 - .L_4)
	.align		4
.L_4:
        /*0010*/ 	.word	index@(triton_poi_fused__native_batch_norm_legit_no_training_relu_7)
        /*0014*/ 	.word	0x00000000


	//----- nvinfo : EIATTR_FRAME_SIZE
	.align		4
.L_5:
        /*0018*/ 	.byte	0x04, 0x11
        /*001a*/ 	.short	(.L_7 - .L_6)
	.align		4
.L_6:
        /*001c*/ 	.word	index@(triton_poi_fused__native_batch_norm_legit_no_training_relu_7)
        /*0020*/ 	.word	0x00000000


	//----- nvinfo : EIATTR_MIN_STACK_SIZE
	.align		4
.L_7:
        /*0024*/ 	.byte	0x04, 0x12
        /*0026*/ 	.short	(.L_9 - .L_8)
	.align		4
.L_8:
        /*0028*/ 	.word	index@(triton_poi_fused__native_batch_norm_legit_no_training_relu_7)
        /*002c*/ 	.word	0x00000000
.L_9:


//--------------------- .nv.info.triton_poi_fused__native_batch_norm_legit_no_training_relu_7 --------------------------
	.section	.nv.info.triton_poi_fused__native_batch_norm_legit_no_training_relu_7,"",@"SHT_CUDA_INFO"
	.sectionflags	@""
	.align	4


	//----- nvinfo : EIATTR_CUDA_API_VERSION
	.align		4
        /*0000*/ 	.byte	0x04, 0x37
        /*0002*/ 	.short	(.L_11 - .L_10)
.L_10:
        /*0004*/ 	.word	0x0000007c


	//----- nvinfo : EIATTR_KPARAM_INFO
	.align		4
.L_11:
        /*0008*/ 	.byte	0x04, 0x17
        /*000a*/ 	.short	(.L_13 - .L_12)
.L_12:
        /*000c*/ 	.word	0x00000000
        /*0010*/ 	.short	0x0006
        /*0012*/ 	.short	0x0030
        /*0014*/ 	.byte	0x00, 0xf0, 0x11, 0x00


	//----- nvinfo : EIATTR_KPARAM_INFO
	.align		4
.L_13:
        /*0018*/ 	.byte	0x04, 0x17
        /*001a*/ 	.short	(.L_15 - .L_14)
.L_14:
        /*001c*/ 	.word	0x00000000
        /*0020*/ 	.short	0x0005
        /*0022*/ 	.short	0x0028
        /*0024*/ 	.byte	0x00, 0xf4, 0x21, 0x00


	//----- nvinfo : EIATTR_KPARAM_INFO
	.align		4
.L_15:
        /*0028*/ 	.byte	0x04, 0x17
        /*002a*/ 	.short	(.L_17 - .L_16)
.L_16:
        /*002c*/ 	.word	0x00000000
        /*0030*/ 	.short	0x0004
        /*0032*/ 	.short	0x0020
        /*0034*/ 	.byte	0x00, 0xf4, 0x21, 0x00


	//----- nvinfo : EIATTR_KPARAM_INFO
	.align		4
.L_17:
        /*0038*/ 	.byte	0x04, 0x17
        /*003a*/ 	.short	(.L_19 - .L_18)
.L_18:
        /*003c*/ 	.word	0x00000000
        /*0040*/ 	.short	0x0003
        /*0042*/ 	.short	0x0018
        /*0044*/ 	.byte	0x00, 0xf4, 0x21, 0x00


	//----- nvinfo : EIATTR_KPARAM_INFO
	.align		4
.L_19:
        /*0048*/ 	.byte	0x04, 0x17
        /*004a*/ 	.short	(.L_21 - .L_20)
.L_20:
        /*004c*/ 	.word	0x00000000
        /*0050*/ 	.short	0x0002
        /*0052*/ 	.short	0x0010
        /*0054*/ 	.byte	0x00, 0xf4, 0x21, 0x00


	//----- nvinfo : EIATTR_KPARAM_INFO
	.align		4
.L_21:
        /*0058*/ 	.byte	0x04, 0x17
        /*005a*/ 	.short	(.L_23 - .L_22)
.L_22:
        /*005c*/ 	.word	0x00000000
        /*0060*/ 	.short	0x0001
        /*0062*/ 	.short	0x0008
        /*0064*/ 	.byte	0x00, 0xf4, 0x21, 0x00


	//----- nvinfo : EIATTR_KPARAM_INFO
	.align		4
.L_23:
        /*0068*/ 	.byte	0x04, 0x17
        /*006a*/ 	.short	(.L_25 - .L_24)
.L_24:
        /*006c*/ 	.word	0x00000000
        /*0070*/ 	.short	0x0000
        /*0072*/ 	.short	0x0000
        /*0074*/ 	.byte	0x00, 0xf4, 0x21, 0x00


	//----- nvinfo : EIATTR_SPARSE_MMA_MASK
	.align		4
.L_25:
        /*0078*/ 	.byte	0x03, 0x50
        /*007a*/ 	.short	0x0000


	//----- nvinfo : EIATTR_MAXREG_COUNT
	.align		4
        /*007c*/ 	.byte	0x03, 0x1b
        /*007e*/ 	.short	0x00ff


	//----- nvinfo : EIATTR_EXIT_INSTR_OFFSETS
	.align		4
        /*0080*/ 	.byte	0x04, 0x1c
        /*0082*/ 	.short	(.L_27 - .L_26)


	//   ....[0]....
.L_26:
        /*0084*/ 	.word	0x000006c0


	//----- nvinfo : EIATTR_REQNTID
	.align		4
.L_27:
        /*0088*/ 	.byte	0x04, 0x10
        /*008a*/ 	.short	(.L_29 - .L_28)
.L_28:
        /*008c*/ 	.word	0x00000080
        /*0090*/ 	.word	0x00000001
        /*0094*/ 	.word	0x00000001


	//----- nvinfo : EIATTR_CBANK_PARAM_SIZE
	.align		4
.L_29:
        /*0098*/ 	.byte	0x03, 0x19
        /*009a*/ 	.short	0x0034


	//----- nvinfo : EIATTR_PARAM_CBANK
	.align		4
        /*009c*/ 	.byte	0x04, 0x0a
        /*009e*/ 	.short	(.L_31 - .L_30)
	.align		4
.L_30:
        /*00a0*/ 	.word	index@(.nv.constant0.triton_poi_fused__native_batch_norm_legit_no_training_relu_7)
        /*00a4*/ 	.short	0x0210
        /*00a6*/ 	.short	0x0034


	//----- nvinfo : EIATTR_SW_WAR
	.align		4
.L_31:
        /*00a8*/ 	.byte	0x04, 0x36
        /*00aa*/ 	.short	(.L_33 - .L_32)
.L_32:
        /*00ac*/ 	.word	0x00000008
.L_33:


//--------------------- .nv.callgraph             --------------------------
	.section	.nv.callgraph,"",@"SHT_CUDA_CALLGRAPH"
	.align	4
	.sectionentsize	8
	.align		4
        /*0000*/ 	.word	0x00000000
	.align		4
        /*0004*/ 	.word	0xffffffff
	.align		4
        /*0008*/ 	.word	0x00000000
	.align		4
        /*000c*/ 	.word	0xfffffffe
	.align		4
        /*0010*/ 	.word	0x00000000
	.align		4
        /*0014*/ 	.word	0xfffffffd
	.align		4
        /*0018*/ 	.word	0x00000000
	.align		4
        /*001c*/ 	.word	0xfffffffc


//--------------------- .nv.constant4             --------------------------
	.section	.nv.constant4,"a",@progbits
	.align	8
	.align		8
.nv.constant4:
        /*0000*/ 	.dword	_$_str
	.align		8
        /*0008*/ 	.dword	_$_str_$_2


//--------------------- .text.triton_poi_fused__native_batch_norm_legit_no_training_relu_7 --------------------------
	.section	.text.triton_poi_fused__native_batch_norm_legit_no_training_relu_7,"ax",@progbits
	.align	128
        .global         triton_poi_fused__native_batch_norm_legit_no_training_relu_7
        .type           triton_poi_fused__native_batch_norm_legit_no_training_relu_7,@function
        .size           triton_poi_fused__native_batch_norm_legit_no_training_relu_7,(.L_x_1 - triton_poi_fused__native_batch_norm_legit_no_training_relu_7)
        .other          triton_poi_fused__native_batch_norm_legit_no_training_relu_7,@"STO_CUDA_ENTRY STV_DEFAULT"
triton_poi_fused__native_batch_norm_legit_no_training_relu_7:
.text.triton_poi_fused__native_batch_norm_legit_no_training_relu_7:
[----:B------:R-:W-:Y:S01]  /*0000*/  LDC R1, c[0x0][0x28] ;  /* 0x00000a00ff017b82 */ /* 0x000fe20000000800 */
[----:B------:R-:W1:Y:S01]  /*0010*/  S2R R0, SR_TID.X ;  /* 0x0000000000007919 */ /* 0x000e620000002100 */
[----:B------:R-:W-:-:S06]  /*0020*/  ULDC.64 UR4, c[0x0][0x208] ;  /* 0x0000820000047ab9 */ /* 0x000fcc0000000a00 */
[----:B------:R-:W2:Y:S01]  /*0030*/  LDC.64 R16, c[0x0][0x218] ;  /* 0x00008600ff107b82 */ /* 0x000ea20000000a00 */
[----:B------:R-:W3:Y:S07]  /*0040*/  S2R R3, SR_CTAID.X ;  /* 0x0000000000037919 */ /* 0x000eee0000002500 */
[----:B------:R-:W4:Y:S08]  /*0050*/  LDC.64 R14, c[0x0][0x210] ;  /* 0x00008400ff0e7b82 */ /* 0x000f300000000a00 */
[----:B------:R-:W5:Y:S01]  /*0060*/  LDC.64 R12, c[0x0][0x230] ;  /* 0x00008c00ff0c7b82 */ /* 0x000f620000000a00 */
[----:B-1----:R-:W-:-:S02]  /*0070*/  SHF.L.U32 R0, R0, 0x2, RZ ;  /* 0x0000000200007819 */ /* 0x002fc400000006ff */
[----:B---3--:R-:W-:Y:S02]  /*0080*/  SHF.R.S32.HI R5, RZ, 0x15, R3 ;  /* 0x00000015ff057819 */ /* 0x008fe40000011403 */
[----:B------:R-:W-:Y:S02]  /*0090*/  LOP3.LUT R0, R0, 0x1fc, RZ, 0xc0, !PT ;  /* 0x000001fc00007812 */ /* 0x000fe400078ec0ff */
[----:B------:R-:W-:Y:S02]  /*00a0*/  SGXT R5, R5, 0x1 ;  /* 0x000000010505781a */ /* 0x000fe40000000200 */
[----:B------:R-:W-:Y:S02]  /*00b0*/  LEA R18, R3, R0, 0xa ;  /* 0x0000000003127211 */ /* 0x000fe400078e50ff */
[----:B------:R-:W1:Y:S02]  /*00c0*/  LDC.64 R2, c[0x0][0x220] ;  /* 0x00008800ff027b82 */ /* 0x000e640000000a00 */
[----:B------:R-:W-:-:S04]  /*00d0*/  LEA.HI R5, R5, R18, RZ, 0xc ;  /* 0x0000001205057211 */ /* 0x000fc800078f60ff */
[----:B------:R-:W-:Y:S02]  /*00e0*/  SHF.R.S32.HI R23, RZ, 0xc, R5 ;  /* 0x0000000cff177819 */ /* 0x000fe40000011405 */
[----:B------:R-:W-:Y:S02]  /*00f0*/  IADD3 R5, R5, 0x200, RZ ;  /* 0x0000020005057810 */ /* 0x000fe40007ffe0ff */
[----:B------:R-:W-:Y:S02]  /*0100*/  LEA.HI R0, R23, R23, RZ, 0x8 ;  /* 0x0000001717007211 */ /* 0x000fe400078f40ff */
[----:B------:R-:W-:Y:S02]  /*0110*/  SHF.R.S32.HI R5, RZ, 0xc, R5 ;  /* 0x0000000cff057819 */ /* 0x000fe40000011405 */
[----:B------:R-:W-:Y:S02]  /*0120*/  LOP3.LUT R0, R0, 0xffffff00, RZ, 0xc0, !PT ;  /* 0xffffff0000007812 */ /* 0x000fe400078ec0ff */
[----:B------:R-:W-:-:S02]  /*0130*/  LEA.HI R4, R5, R5, RZ, 0x8 ;  /* 0x0000000505047211 */ /* 0x000fc400078f40ff */
[----:B------:R-:W-:Y:S02]  /*0140*/  IADD3 R23, R23, -R0, RZ ;  /* 0x8000000017177210 */ /* 0x000fe40007ffe0ff */
[----:B------:R-:W-:-:S04]  /*0150*/  LOP3.LUT R4, R4, 0xffffff00, RZ, 0xc0, !PT ;  /* 0xffffff0004047812 */ /* 0x000fc800078ec0ff */
[----:B------:R-:W-:Y:S01]  /*0160*/  IADD3 R19, R5, -R4, RZ ;  /* 0x8000000405137210 */ /* 0x000fe20007ffe0ff */
[----:B-1----:R-:W-:-:S04]  /*0170*/  IMAD.WIDE R8, R23, 0x4, R2 ;  /* 0x0000000417087825 */ /* 0x002fc800078e0202 */
[----:B------:R-:W-:Y:S01]  /*0180*/  IMAD.WIDE R10, R19, 0x4, R2 ;  /* 0x00000004130a7825 */ /* 0x000fe200078e0202 */
[----:B------:R-:W3:Y:S01]  /*0190*/  LDG.E.EL R20, desc[UR4][R8.64] ;  /* 0x0000000408147981 */ /* 0x000ee2000c2e1900 */
[----:B------:R-:W1:Y:S03]  /*01a0*/  LDC.64 R2, c[0x0][0x228] ;  /* 0x00008a00ff027b82 */ /* 0x000e660000000a00 */
[----:B------:R-:W3:Y:S01]  /*01b0*/  LDG.E.EL R21, desc[UR4][R10.64] ;  /* 0x000000040a157981 */ /* 0x000ee2000c2e1900 */
[----:B--2---:R-:W-:-:S04]  /*01c0*/  IMAD.WIDE R26, R23, 0x4, R16 ;  /* 0x00000004171a7825 */ /* 0x004fc800078e0210 */
[----:B----4-:R-:W-:Y:S01]  /*01d0*/  IMAD.WIDE R14, R18, 0x4, R14 ;  /* 0x00000004120e7825 */ /* 0x010fe200078e020e */
[----:B------:R-:W2:Y:S04]  /*01e0*/  LDG.E.EL R0, desc[UR4][R26.64] ;  /* 0x000000041a007981 */ /* 0x000ea8000c2e1900 */
[----:B------:R-:W2:Y:S01]  /*01f0*/  LDG.E.128 R4, desc[UR4][R14.64] ;  /* 0x000000040e047981 */ /* 0x000ea2000c1e1d00 */
[----:B------:R-:W-:-:S03]  /*0200*/  IMAD.WIDE R16, R19, 0x4, R16 ;  /* 0x0000000413107825 */ /* 0x000fc600078e0210 */
[----:B------:R-:W4:Y:S04]  /*0210*/  LDG.E.128 R8, desc[UR4][R14.64+0x800] ;  /* 0x000800040e087981 */ /* 0x000f28000c1e1d00 */
[----:B------:R-:W4:Y:S01]  /*0220*/  LDG.E.EL R16, desc[UR4][R16.64] ;  /* 0x0000000410107981 */ /* 0x000f22000c2e1900 */
[----:B01----:R-:W-:-:S04]  /*0230*/  IMAD.WIDE R24, R23, 0x4, R2 ;  /* 0x0000000417187825 */ /* 0x003fc800078e0202 */
[----:B-----5:R-:W-:Y:S02]  /*0240*/  IMAD.WIDE R22, R23, 0x4, R12 ;  /* 0x0000000417167825 */ /* 0x020fe400078e020c */
[----:B------:R-:W5:Y:S04]  /*0250*/  LDG.E.EL R24, desc[UR4][R24.64] ;  /* 0x0000000418187981 */ /* 0x000f68000c2e1900 */
[----:B------:R-:W5:Y:S01]  /*0260*/  LDG.E.EL R23, desc[UR4][R22.64] ;  /* 0x0000000416177981 */ /* 0x000f62000c2e1900 */
[----:B------:R-:W-:-:S04]  /*0270*/  IMAD.WIDE R2, R19, 0x4, R2 ;  /* 0x0000000413027825 */ /* 0x000fc800078e0202 */
[----:B------:R-:W-:Y:S02]  /*0280*/  IMAD.WIDE R28, R19, 0x4, R12 ;  /* 0x00000004131c7825 */ /* 0x000fe400078e020c */
[----:B------:R0:W4:Y:S04]  /*0290*/  LDG.E.EL R12, desc[UR4][R2.64] ;  /* 0x00000004020c7981 */ /* 0x000128000c2e1900 */
[----:B------:R-:W4:Y:S01]  /*02a0*/  LDG.E.EL R13, desc[UR4][R28.64] ;  /* 0x000000041c0d7981 */ /* 0x000f22000c2e1900 */
[----:B0-----:R-:W-:Y:S01]  /*02b0*/  HFMA2.MMA R3, -RZ, RZ, 1.625, 0 ;  /* 0x3e800000ff037435 */ /* 0x001fe200000001ff */
[----:B---3--:R-:W-:-:S04]  /*02c0*/  FADD R20, R20, 9.9999997473787516356e-06 ;  /* 0x3727c5ac14147421 */ /* 0x008fc80000000000 */
[----:B------:R-:W0:Y:S01]  /*02d0*/  MUFU.SQRT R19, R20 ;  /* 0x0000001400137308 */ /* 0x000e220000002000 */
[----:B------:R-:W-:-:S07]  /*02e0*/  FADD R21, R21, 9.9999997473787516356e-06 ;  /* 0x3727c5ac15157421 */ /* 0x000fce0000000000 */
[----:B------:R-:W1:Y:S01]  /*02f0*/  MUFU.SQRT R25, R21 ;  /* 0x0000001500197308 */ /* 0x000e620000002000 */
[C---:B0-----:R-:W-:Y:S02]  /*0300*/  FSETP.GT.AND P0, PT, R19.reuse, 8.50705917302346158658e+37, PT ;  /* 0x7e8000001300780b */ /* 0x041fe40003f04000 */
[----:B------:R-:W-:Y:S02]  /*0310*/  FSETP.GEU.AND P2, PT, R19, 1.175494350822287508e-38, PT ;  /* 0x008000001300780b */ /* 0x000fe40003f4e000 */
[C---:B-1----:R-:W-:Y:S02]  /*0320*/  FSETP.GT.AND P1, PT, R25.reuse, 8.50705917302346158658e+37, PT ;  /* 0x7e8000001900780b */ /* 0x042fe40003f24000 */
[----:B------:R-:W-:-:S07]  /*0330*/  FSETP.GEU.AND P3, PT, R25, 1.175494350822287508e-38, PT ;  /* 0x008000001900780b */ /* 0x000fce0003f6e000 */
[----:B------:R-:W-:-:S04]  /*0340*/  @P0 FMUL R19, R19, 0.25 ;  /* 0x3e80000013130820 */ /* 0x000fc80000400000 */
[----:B------:R-:W-:Y:S01]  /*0350*/  @!P2 FMUL R19, R19, 16777216 ;  /* 0x4b8000001313a820 */ /* 0x000fe20000400000 */
[----:B------:R-:W-:-:S05]  /*0360*/  @P1 FMUL R25, R25, 0.25 ;  /* 0x3e80000019191820 */ /* 0x000fca0000400000 */
[----:B------:R-:W0:Y:S01]  /*0370*/  MUFU.RCP R19, R19 ;  /* 0x0000001300137308 */ /* 0x000e220000001000 */
[----:B------:R-:W-:Y:S01]  /*0380*/  @!P3 FMUL R25, R25, 16777216 ;  /* 0x4b8000001919b820 */ /* 0x000fe20000400000 */
[----:B------:R-:W-:-:S06]  /*0390*/  FSEL R2, R3, 1, P0 ;  /* 0x3f80000003027808 */ /* 0x000fcc0000000000 */
[----:B------:R-:W1:Y:S01]  /*03a0*/  MUFU.RCP R14, R25 ;  /* 0x00000019000e7308 */ /* 0x000e620000001000 */
[----:B------:R-:W-:Y:S01]  /*03b0*/  FSEL R3, R3, 1, P1 ;  /* 0x3f80000003037808 */ /* 0x000fe20000800000 */
[----:B------:R-:W-:Y:S01]  /*03c0*/  @!P2 FMUL R2, R2, 16777216 ;  /* 0x4b8000000202a820 */ /* 0x000fe20000400000 */
[----:B--2---:R-:W-:-:S03]  /*03d0*/  FADD R4, R4, -R0 ;  /* 0x8000000004047221 */ /* 0x004fc60000000000 */
[----:B------:R-:W-:Y:S01]  /*03e0*/  @!P3 FMUL R3, R3, 16777216 ;  /* 0x4b8000000303b820 */ /* 0x000fe20000400000 */
[----:B0-----:R-:W-:Y:S01]  /*03f0*/  FMUL R15, R19, R2 ;  /* 0x00000002130f7220 */ /* 0x001fe20000400000 */
[--C-:B------:R-:W-:Y:S01]  /*0400*/  FADD R20, R5, -R0.reuse ;  /* 0x8000000005147221 */ /* 0x100fe20000000000 */
[--C-:B------:R-:W-:Y:S01]  /*0410*/  FADD R6, R6, -R0.reuse ;  /* 0x8000000006067221 */ /* 0x100fe20000000000 */
[----:B------:R-:W-:Y:S01]  /*0420*/  FADD R0, R7, -R0 ;  /* 0x8000000007007221 */ /* 0x000fe20000000000 */
[C---:B------:R-:W-:Y:S01]  /*0430*/  FMUL R5, R15.reuse, R4 ;  /* 0x000000040f057220 */ /* 0x040fe20000400000 */
[C---:B------:R-:W-:Y:S01]  /*0440*/  FMUL R4, R15.reuse, R20 ;  /* 0x000000140f047220 */ /* 0x040fe20000400000 */
[----:B-1----:R-:W-:Y:S02]  /*0450*/  FMUL R14, R14, R3 ;  /* 0x000000030e0e7220 */ /* 0x002fe40000400000 */
[----:B------:R-:W0:Y:S01]  /*0460*/  LDC.64 R2, c[0x0][0x238] ;  /* 0x00008e00ff027b82 */ /* 0x000e220000000a00 */
[C---:B------:R-:W-:Y:S01]  /*0470*/  FMUL R20, R15.reuse, R6 ;  /* 0x000000060f147220 */ /* 0x040fe20000400000 */
[----:B------:R-:W-:Y:S01]  /*0480*/  FMUL R6, R15, R0 ;  /* 0x000000000f067220 */ /* 0x000fe20000400000 */
[--C-:B----4-:R-:W-:Y:S01]  /*0490*/  FADD R7, R8, -R16.reuse ;  /* 0x8000001008077221 */ /* 0x110fe20000000000 */
[--C-:B------:R-:W-:Y:S01]  /*04a0*/  FADD R9, R9, -R16.reuse ;  /* 0x8000001009097221 */ /* 0x100fe20000000000 */
[--C-:B------:R-:W-:Y:S01]  /*04b0*/  FADD R15, R10, -R16.reuse ;  /* 0x800000100a0f7221 */ /* 0x100fe20000000000 */
[C-C-:B-----5:R-:W-:Y:S01]  /*04c0*/  FFMA R0, R24.reuse, R5, R23.reuse ;  /* 0x0000000518007223 */ /* 0x160fe20000000017 */
[----:B------:R-:W-:Y:S01]  /*04d0*/  FADD R11, R11, -R16 ;  /* 0x800000100b0b7221 */ /* 0x000fe20000000000 */
[C-C-:B------:R-:W-:Y:S01]  /*04e0*/  FFMA R4, R24.reuse, R4, R23.reuse ;  /* 0x0000000418047223 */ /* 0x140fe20000000017 */
[C-C-:B------:R-:W-:Y:S01]  /*04f0*/  FFMA R5, R24.reuse, R20, R23.reuse ;  /* 0x0000001418057223 */ /* 0x140fe20000000017 */
[----:B------:R-:W-:Y:S01]  /*0500*/  FFMA R23, R24, R6, R23 ;  /* 0x0000000618177223 */ /* 0x000fe20000000017 */
[C---:B------:R-:W-:Y:S01]  /*0510*/  FMUL R7, R14.reuse, R7 ;  /* 0x000000070e077220 */ /* 0x040fe20000400000 */
[C---:B------:R-:W-:Y:S01]  /*0520*/  FMUL R8, R14.reuse, R9 ;  /* 0x000000090e087220 */ /* 0x040fe20000400000 */
[C---:B------:R-:W-:Y:S01]  /*0530*/  FMUL R6, R14.reuse, R15 ;  /* 0x0000000f0e067220 */ /* 0x040fe20000400000 */
[----:B------:R-:W-:Y:S01]  /*0540*/  FMUL R14, R14, R11 ;  /* 0x0000000b0e0e7220 */ /* 0x000fe20000400000 */
[C-C-:B------:R-:W-:Y:S01]  /*0550*/  FFMA R9, R12.reuse, R7, R13.reuse ;  /* 0x000000070c097223 */ /* 0x140fe2000000000d */
[C-C-:B------:R-:W-:Y:S01]  /*0560*/  FFMA R8, R12.reuse, R8, R13.reuse ;  /* 0x000000080c087223 */ /* 0x140fe2000000000d */
[C-C-:B------:R-:W-:Y:S01]  /*0570*/  FFMA R10, R12.reuse, R6, R13.reuse ;  /* 0x000000060c0a7223 */ /* 0x140fe2000000000d */
[----:B------:R-:W-:Y:S01]  /*0580*/  FFMA R14, R12, R14, R13 ;  /* 0x0000000e0c0e7223 */ /* 0x000fe2000000000d */
[----:B------:R-:W-:-:S02]  /*0590*/  FSETP.GEU.AND P6, PT, R23, RZ, PT ;  /* 0x000000ff1700720b */ /* 0x000fc40003fce000 */
[----:B------:R-:W-:Y:S02]  /*05a0*/  FSETP.GEU.AND P0, PT, R5, RZ, PT ;  /* 0x000000ff0500720b */ /* 0x000fe40003f0e000 */
[----:B------:R-:W-:Y:S02]  /*05b0*/  FSETP.GEU.AND P1, PT, R4, RZ, PT ;  /* 0x000000ff0400720b */ /* 0x000fe40003f2e000 */
[----:B------:R-:W-:Y:S02]  /*05c0*/  FSETP.GEU.AND P3, PT, R14, RZ, PT ;  /* 0x000000ff0e00720b */ /* 0x000fe40003f6e000 */
[----:B------:R-:W-:Y:S02]  /*05d0*/  SEL R7, R23, RZ, P6 ;  /* 0x000000ff17077207 */ /* 0x000fe40003000000 */
[----:B------:R-:W-:Y:S02]  /*05e0*/  FSETP.GEU.AND P2, PT, R0, RZ, PT ;  /* 0x000000ff0000720b */ /* 0x000fe40003f4e000 */
[----:B------:R-:W-:-:S02]  /*05f0*/  FSETP.GEU.AND P4, PT, R10, RZ, PT ;  /* 0x000000ff0a00720b */ /* 0x000fc40003f8e000 */
[----:B------:R-:W-:Y:S02]  /*0600*/  FSETP.GEU.AND P5, PT, R9, RZ, PT ;  /* 0x000000ff0900720b */ /* 0x000fe40003fae000 */
[----:B------:R-:W-:Y:S02]  /*0610*/  FSETP.GEU.AND P6, PT, R8, RZ, PT ;  /* 0x000000ff0800720b */ /* 0x000fe40003fce000 */
[----:B------:R-:W-:Y:S01]  /*0620*/  SEL R6, R5, RZ, P0 ;  /* 0x000000ff05067207 */ /* 0x000fe20000000000 */
[----:B0-----:R-:W-:Y:S01]  /*0630*/  IMAD.WIDE R2, R18, 0x4, R2 ;  /* 0x0000000412027825 */ /* 0x001fe200078e0202 */
[----:B------:R-:W-:Y:S02]  /*0640*/  SEL R5, R4, RZ, P1 ;  /* 0x000000ff04057207 */ /* 0x000fe40000800000 */
[----:B------:R-:W-:Y:S02]  /*0650*/  SEL R15, R14, RZ, P3 ;  /* 0x000000ff0e0f7207 */ /* 0x000fe40001800000 */
[----:B------:R-:W-:-:S02]  /*0660*/  SEL R4, R0, RZ, P2 ;  /* 0x000000ff00047207 */ /* 0x000fc40001000000 */
[----:B------:R-:W-:Y:S02]  /*0670*/  SEL R14, R10, RZ, P4 ;  /* 0x000000ff0a0e7207 */ /* 0x000fe40002000000 */
[----:B------:R-:W-:Y:S02]  /*0680*/  SEL R12, R9, RZ, P5 ;  /* 0x000000ff090c7207 */ /* 0x000fe40002800000 */
[----:B------:R-:W-:Y:S01]  /*0690*/  SEL R13, R8, RZ, P6 ;  /* 0x000000ff080d7207 */ /* 0x000fe20003000000 */
[----:B------:R-:W-:Y:S04]  /*06a0*/  STG.E.128 desc[UR4][R2.64], R4 ;  /* 0x0000000402007986 */ /* 0x000fe8000c101d04 */
[----:B------:R-:W-:Y:S01]  /*06b0*/  STG.E.128 desc[UR4][R2.64+0x800], R12 ;  /* 0x0008000c02007986 */ /* 0x000fe2000c101d04 */
[----:B------:R-:W-:Y:S05]  /*06c0*/  EXIT ;  /* 0x000000000000794d */ /* 0x000fea0003800000 */
.L_x_0:
[----:B------:R-:W-:-:S00]  /*06d0*/  BRA `(.L_x_0) ;  /* 0xfffffffc00fc7947 */ /* 0x000fc0000383ffff */
[----:B------:R-:W-:-:S00]  /*06e0*/  NOP ;  /* 0x0000000000007918 */ /* 0x000fc00000000000 */
        /* <DEDUP_REMOVED lines=9> */
.L_x_1:


//--------------------- .nv.global.init           --------------------------
	.section	.nv.global.init,"aw",@progbits
.nv.global.init:
	.type		_$_str,@object
	.size		_$_str,(_$_str_$_2 - _$_str)
_$_str:
        /*0000*/ 	.byte	0x5f, 0x5f, 0x43, 0x55, 0x44, 0x41, 0x5f, 0x46, 0x54, 0x5a, 0x00
	.type		_$_str_$_2,@object
	.size		_$_str_$_2,(.L_1 - _$_str_$_2)
_$_str_$_2:
        /*000b*/ 	.byte	0x5f, 0x5f, 0x43, 0x55, 0x44, 0x41, 0x5f, 0x50, 0x52, 0x45, 0x43, 0x5f, 0x53, 0x51, 0x52, 0x54
        /*001b*/ 	.byte	0x00
.L_1:


//--------------------- .nv.constant0.triton_poi_fused__native_batch_norm_legit_no_training_relu_7 --------------------------
	.section	.nv.constant0.triton_poi_fused__native_batch_norm_legit_no_training_relu_7,"a",@progbits
	.sectionflags	@""
	.align	4
.nv.constant0.triton_poi_fused__native_batch_norm_legit_no_training_relu_7:
	.zero		580
